	.headerflags	@"EF_CUDA_TEXMODE_UNIFIED EF_CUDA_64BIT_ADDRESS EF_CUDA_ACCELERATORS EF_CUDA_SM90 EF_CUDA_VIRTUAL_SM(EF_CUDA_SM90)"
	.elftype	@"ET_EXEC"


//--------------------- .nv.info                  --------------------------
	.section	.nv.info,"",@"SHT_CUDA_INFO"
	.align	4


	//----- nvinfo : EIATTR_REGCOUNT
	.align		4
        /*0000*/ 	.byte	0x04, 0x2f
        /*0002*/ 	.short	(.L_1 - .L_0)
	.align		4
.L_0:
        /*0004*/ 	.word	index@(triton_poi_fused__to_copy_31)
        /*0008*/ 	.word	0x0000000a


	//----- nvinfo : EIATTR_MIN_STACK_SIZE
	.align		4
.L_1:
        /*000c*/ 	.byte	0x04, 0x12
        /*000e*/ 	.short	(.L_3 - .L_2)
	.align		4
.L_2:
        /*0010*/ 	.word	index@(triton_poi_fused__to_copy_31)
        /*0014*/ 	.word	0x00000000


	//----- nvinfo : EIATTR_FRAME_SIZE
	.align		4
.L_3:
        /*0018*/ 	.byte	0x04, 0x11
        /*001a*/ 	.short	(.L_5 - .L_4)
	.align		4
.L_4:
        /*001c*/ 	.word	index@(triton_poi_fused__to_copy_31)
        /*0020*/ 	.word	0x00000000


	//----- nvinfo : EIATTR_MIN_STACK_SIZE
	.align		4
.L_5:
        /*0024*/ 	.byte	0x04, 0x12
        /*0026*/ 	.short	(.L_7 - .L_6)
	.align		4
.L_6:
        /*0028*/ 	.word	index@(triton_poi_fused__to_copy_31)
        /*002c*/ 	.word	0x00000000
.L_7:


//--------------------- .nv.info.triton_poi_fused__to_copy_31 --------------------------
	.section	.nv.info.triton_poi_fused__to_copy_31,"",@"SHT_CUDA_INFO"
	.sectionflags	@""
	.align	4


	//----- nvinfo : EIATTR_CUDA_API_VERSION
	.align		4
        /*0000*/ 	.byte	0x04, 0x37
        /*0002*/ 	.short	(.L_9 - .L_8)
.L_8:
        /*0004*/ 	.word	0x0000007c


	//----- nvinfo : EIATTR_KPARAM_INFO
	.align		4
.L_9:
        /*0008*/ 	.byte	0x04, 0x17
        /*000a*/ 	.short	(.L_11 - .L_10)
.L_10:
        /*000c*/ 	.word	0x00000000
        /*0010*/ 	.short	0x0001
        /*0012*/ 	.short	0x0008
        /*0014*/ 	.byte	0x00, 0xf0, 0x11, 0x00


	//----- nvinfo : EIATTR_KPARAM_INFO
	.align		4
.L_11:
        /*0018*/ 	.byte	0x04, 0x17
        /*001a*/ 	.short	(.L_13 - .L_12)
.L_12:
        /*001c*/ 	.word	0x00000000
        /*0020*/ 	.short	0x0000
        /*0022*/ 	.short	0x0000
        /*0024*/ 	.byte	0x00, 0xf4, 0x21, 0x00


	//----- nvinfo : EIATTR_SPARSE_MMA_MASK
	.align		4
.L_13:
        /*0028*/ 	.byte	0x03, 0x50
        /*002a*/ 	.short	0x0000


	//----- nvinfo : EIATTR_MAXREG_COUNT
	.align		4
        /*002c*/ 	.byte	0x03, 0x1b
        /*002e*/ 	.short	0x00ff


	//----- nvinfo : EIATTR_EXIT_INSTR_OFFSETS
	.align		4
        /*0030*/ 	.byte	0x04, 0x1c
        /*0032*/ 	.short	(.L_15 - .L_14)


	//   ....[0]....
.L_14:
        /*0034*/ 	.word	0x00000140


	//   ....[1]....
        /*0038*/ 	.word	0x00000170


	//----- nvinfo : EIATTR_REQNTID
	.align		4
.L_15:
        /*003c*/ 	.byte	0x04, 0x10
        /*003e*/ 	.short	(.L_17 - .L_16)
.L_16:
        /*0040*/ 	.word	0x00000020
        /*0044*/ 	.word	0x00000001
        /*0048*/ 	.word	0x00000001


	//----- nvinfo : EIATTR_CBANK_PARAM_SIZE
	.align		4
.L_17:
        /*004c*/ 	.byte	0x03, 0x19
        /*004e*/ 	.short	0x000c


	//----- nvinfo : EIATTR_PARAM_CBANK
	.align		4
        /*0050*/ 	.byte	0x04, 0x0a
        /*0052*/ 	.short	(.L_19 - .L_18)
	.align		4
.L_18:
        /*0054*/ 	.word	index@(.nv.constant0.triton_poi_fused__to_copy_31)
        /*0058*/ 	.short	0x0210
        /*005a*/ 	.short	0x000c


	//----- nvinfo : EIATTR_SW_WAR
	.align		4
.L_19:
        /*005c*/ 	.byte	0x04, 0x36
        /*005e*/ 	.short	(.L_21 - .L_20)
.L_20:
        /*0060*/ 	.word	0x00000008
.L_21:


//--------------------- .nv.callgraph             --------------------------
	.section	.nv.callgraph,"",@"SHT_CUDA_CALLGRAPH"
	.align	4
	.sectionentsize	8
	.align		4
        /*0000*/ 	.word	0x00000000
	.align		4
        /*0004*/ 	.word	0xffffffff
	.align		4
        /*0008*/ 	.word	0x00000000
	.align		4
        /*000c*/ 	.word	0xfffffffe
	.align		4
        /*0010*/ 	.word	0x00000000
	.align		4
        /*0014*/ 	.word	0xfffffffd
	.align		4
        /*0018*/ 	.word	0x00000000
	.align		4
        /*001c*/ 	.word	0xfffffffc


//--------------------- .text.triton_poi_fused__to_copy_31 --------------------------
	.section	.text.triton_poi_fused__to_copy_31,"ax",@progbits
	.align	128
        .global         triton_poi_fused__to_copy_31
        .type           triton_poi_fused__to_copy_31,@function
        .size           triton_poi_fused__to_copy_31,(.L_x_1 - triton_poi_fused__to_copy_31)
        .other          triton_poi_fused__to_copy_31,@"STO_CUDA_ENTRY STV_DEFAULT"
triton_poi_fused__to_copy_31:
.text.triton_poi_fused__to_copy_31:
[----:B------:R-:W0:Y:S02]  /*0000*/  LDC R1, c[0x0][0x28] ;  /* 0x00000a00ff017b82 */ /* 0x000e240000000800 */
[----:B------:R-:W1:Y:S01]  /*0010*/  S2R R0, SR_TID.X ;  /* 0x0000000000007919 */ /* 0x000e620000002100 */
[----:B------:R-:W2:Y:S01]  /*0020*/  S2R R5, SR_CTAID.X ;  /* 0x0000000000057919 */ /* 0x000ea20000002500 */
[----:B-1----:R-:W-:-:S05]  /*0030*/  IMAD.SHL.U32 R0, R0, 0x2, RZ ;  /* 0x0000000200007824 */ /* 0x002fca00078e00ff */
[----:B------:R-:W-:-:S05]  /*0040*/  LOP3.LUT R0, R0, 0x3e, RZ, 0xc0, !PT ;  /* 0x0000003e00007812 */ /* 0x000fca00078ec0ff */
[----:B--2---:R-:W-:-:S04]  /*0050*/  IMAD R5, R5, 0x40, R0 ;  /* 0x0000004005057824 */ /* 0x004fc800078e0200 */
[C---:B------:R-:W-:Y:S01]  /*0060*/  VIADD R0, R5.reuse, 0x1 ;  /* 0x0000000105007836 */ /* 0x040fe20000000000 */
[----:B------:R-:W-:Y:S02]  /*0070*/  I2FP.F32.S32 R2, R5 ;  /* 0x0000000500027245 */ /* 0x000fe40000201400 */
[----:B------:R-:W-:Y:S02]  /*0080*/  ISETP.GE.AND P0, PT, R5, 0x40, PT ;  /* 0x000000400500780c */ /* 0x000fe40003f06270 */
[----:B------:R-:W-:Y:S01]  /*0090*/  I2FP.F32.S32 R0, R0 ;  /* 0x0000000000007245 */ /* 0x000fe20000201400 */
[----:B------:R-:W-:Y:S02]  /*00a0*/  FMUL R4, R2, 0.14285714924335479736 ;  /* 0x3e12492502047820 */ /* 0x000fe40000400000 */
[----:B------:R-:W1:Y:S02]  /*00b0*/  LDC.64 R2, c[0x0][0x210] ;  /* 0x00008400ff027b82 */ /* 0x000e640000000a00 */
[----:B------:R-:W-:Y:S01]  /*00c0*/  FMUL R0, R0, 0.14285714924335479736 ;  /* 0x3e12492500007820 */ /* 0x000fe20000400000 */
[----:B------:R-:W-:-:S04]  /*00d0*/  FMNMX R4, RZ, R4, !PT ;  /* 0x00000004ff047209 */ /* 0x000fc80007800000 */
[----:B------:R-:W-:Y:S02]  /*00e0*/  FMNMX R0, RZ, R0, !PT ;  /* 0x00000000ff007209 */ /* 0x000fe40007800000 */
[----:B------:R-:W2:Y:S08]  /*00f0*/  F2I.TRUNC.NTZ R4, R4 ;  /* 0x0000000400047305 */ /* 0x000eb0000020f100 */
[----:B------:R-:W3:Y:S01]  /*0100*/  F2I.TRUNC.NTZ R6, R0 ;  /* 0x0000000000067305 */ /* 0x000ee2000020f100 */
[----:B-1----:R-:W-:Y:S01]  /*0110*/  IMAD.WIDE R2, R5, 0x8, R2 ;  /* 0x0000000805027825 */ /* 0x002fe200078e0202 */
[----:B--2---:R-:W-:-:S02]  /*0120*/  SHF.R.S32.HI R5, RZ, 0x1f, R4 ;  /* 0x0000001fff057819 */ /* 0x004fc40000011404 */
[----:B---3--:R-:W-:Y:S01]  /*0130*/  SHF.R.S32.HI R7, RZ, 0x1f, R6 ;  /* 0x0000001fff077819 */ /* 0x008fe20000011406 */
[----:B------:R-:W-:Y:S06]  /*0140*/  @P0 EXIT ;  /* 0x000000000000094d */ /* 0x000fec0003800000 */
[----:B------:R-:W-:Y:S02]  /*0150*/  ULDC.64 UR4, c[0x0][0x208] ;  /* 0x0000820000047ab9 */ /* 0x000fe40000000a00 */
[----:B------:R-:W-:Y:S01]  /*0160*/  STG.E.128 desc[UR4][R2.64], R4 ;  /* 0x0000000402007986 */ /* 0x000fe2000c101d04 */
[----:B------:R-:W-:Y:S05]  /*0170*/  EXIT ;  /* 0x000000000000794d */ /* 0x000fea0003800000 */
.L_x_0:
[----:B------:R-:W-:-:S00]  /*0180*/  BRA `(.L_x_0) ;  /* 0xfffffffc00fc7947 */ /* 0x000fc0000383ffff */
[----:B------:R-:W-:-:S00]  /*0190*/  NOP ;  /* 0x0000000000007918 */ /* 0x000fc00000000000 */
        /* <DEDUP_REMOVED lines=14> */
.L_x_1:


//--------------------- .nv.constant0.triton_poi_fused__to_copy_31 --------------------------
	.section	.nv.constant0.triton_poi_fused__to_copy_31,"a",@progbits
	.sectionflags	@""
	.align	4
.nv.constant0.triton_poi_fused__to_copy_31:
	.zero		540
